//
// Generated by NVIDIA NVVM Compiler
//
// Compiler Build ID: CL-36424714
// Cuda compilation tools, release 13.0, V13.0.88
// Based on NVVM 20.0.0
//

.version 9.0
.target sm_100
.address_size 64

	// .globl	_Z14rayTraceKernelP6uchar4ii
.global .align 4 .b8 precalc_xorwow_matrix[102400];
.global .align 4 .b8 precalc_xorwow_offset_matrix[102400];
.global .align 4 .b8 mrg32k3aM1[2304];
.global .align 4 .b8 mrg32k3aM2[2304];
.global .align 4 .b8 mrg32k3aM1SubSeq[2016];
.global .align 4 .b8 mrg32k3aM2SubSeq[2016];
.global .align 4 .b8 mrg32k3aM1Seq[2304];
.global .align 4 .b8 mrg32k3aM2Seq[2304];
.const .align 8 .b8 __cr_lgamma_table[72];

.visible .entry _Z14rayTraceKernelP6uchar4ii(
	.param .u64 .ptr .align 1 _Z14rayTraceKernelP6uchar4ii_param_0,
	.param .u32 _Z14rayTraceKernelP6uchar4ii_param_1,
	.param .u32 _Z14rayTraceKernelP6uchar4ii_param_2
)
{
	.reg .pred 	%p<4>;
	.reg .b32 	%r<20>;
	.reg .b32 	%f<22>;
	.reg .b64 	%rd<5>;

	ld.param.u64 	%rd1, [_Z14rayTraceKernelP6uchar4ii_param_0];
	ld.param.u32 	%r3, [_Z14rayTraceKernelP6uchar4ii_param_1];
	ld.param.u32 	%r5, [_Z14rayTraceKernelP6uchar4ii_param_2];
	mov.u32 	%r6, %ctaid.x;
	mov.u32 	%r7, %ntid.x;
	mov.u32 	%r8, %tid.x;
	mad.lo.s32 	%r1, %r6, %r7, %r8;
	mov.u32 	%r9, %ctaid.y;
	mov.u32 	%r10, %ntid.y;
	mov.u32 	%r11, %tid.y;
	mad.lo.s32 	%r12, %r9, %r10, %r11;
	setp.ge.s32 	%p1, %r1, %r3;
	setp.ge.s32 	%p2, %r12, %r5;
	or.pred  	%p3, %p1, %p2;
	@%p3 bra 	$L__BB0_2;
	cvta.to.global.u64 	%rd2, %rd1;
	mad.lo.s32 	%r13, %r3, %r12, %r1;
	cvt.rn.f32.s32 	%f1, %r1;
	cvt.rn.f32.s32 	%f2, %r3;
	div.rn.f32 	%f3, %f1, %f2;
	cvt.rn.f32.u32 	%f4, %r12;
	cvt.rn.f32.u32 	%f5, %r5;
	div.rn.f32 	%f6, %f4, %f5;
	add.f32 	%f7, %f3, 0fBF000000;
	add.f32 	%f8, %f6, 0fBF000000;
	mul.f32 	%f9, %f8, %f8;
	fma.rn.f32 	%f10, %f7, %f7, %f9;
	add.f32 	%f11, %f10, 0f3F800000;
	rsqrt.approx.f32 	%f12, %f11;
	div.rn.f32 	%f13, %f8, %f12;
	add.f32 	%f14, %f13, 0f3F800000;
	mul.f32 	%f15, %f14, 0f3F000000;
	fma.rn.f32 	%f16, %f15, 0fBF000000, 0f3F800000;
	fma.rn.f32 	%f17, %f15, 0fBE99999A, 0f3F800000;
	fma.rn.f32 	%f18, %f15, 0f00000000, 0f3F800000;
	mul.f32 	%f19, %f16, 0f437F0000;
	cvt.rzi.u32.f32 	%r14, %f19;
	mul.f32 	%f20, %f17, 0f437F0000;
	cvt.rzi.u32.f32 	%r15, %f20;
	mul.f32 	%f21, %f18, 0f437F0000;
	cvt.rzi.u32.f32 	%r16, %f21;
	mul.wide.s32 	%rd3, %r13, 4;
	add.s64 	%rd4, %rd2, %rd3;
	prmt.b32 	%r17, %r14, %r15, 0x3340U;
	prmt.b32 	%r18, %r16, 65535, 0x3340U;
	prmt.b32 	%r19, %r17, %r18, 0x5410U;
	st.global.u32 	[%rd4], %r19;
$L__BB0_2:
	ret;

}


// ===== COMPILED SASS (sm_100) =====

	.target	sm_100

	.elftype	@"ET_EXEC"


//--------------------- .note.nv.tkinfo           --------------------------
	.section	.note.nv.tkinfo,"",@"SHT_NOTE"
	.sectionflags	@"SHF_NOTE_NV_TKINFO"
	.tkinfo
        /*0018*/ 	.word	0x00000002
        /*0030*/ 	.string	""
        /*0030*/ 	.string	"ptxas"
        /*0030*/ 	.string	"Cuda compilation tools, release 13.0, V13.0.88"
        /*0030*/ 	.string	"Build cuda_13.0.r13.0/compiler.36424714_0"
        /*0030*/ 	.string	"-arch sm_100 -m 64 "



//--------------------- .note.nv.cuinfo           --------------------------
	.section	.note.nv.cuinfo,"",@"SHT_NOTE"
	.sectionflags	@"SHF_NOTE_NV_CUINFO"
        /*0018*/ 	.short	0x0002
        /*001a*/ 	.short	0x0064
        /*001c*/ 	.short	0x0082
	.zero		2


//--------------------- .nv.info                  --------------------------
	.section	.nv.info,"",@"SHT_CUDA_INFO"
	.align	4


	//----- nvinfo : EIATTR_REGCOUNT
	.align		4
        /*0000*/ 	.byte	0x04, 0x2f
        /*0002*/ 	.short	(.L_10 - .L_9)
	.align		4
.L_9:
        /*0004*/ 	.word	index@(_Z14rayTraceKernelP6uchar4ii)
        /*0008*/ 	.word	0x00000011


	//----- nvinfo : EIATTR_FRAME_SIZE
	.align		4
.L_10:
        /*000c*/ 	.byte	0x04, 0x11
        /*000e*/ 	.short	(.L_12 - .L_11)
	.align		4
.L_11:
        /*0010*/ 	.word	index@($__internal_0_$__cuda_sm3x_div_rn_noftz_f32_slowpath)
        /*0014*/ 	.word	0x00000000


	//----- nvinfo : EIATTR_FRAME_SIZE
	.align		4
.L_12:
        /*0018*/ 	.byte	0x04, 0x11
        /*001a*/ 	.short	(.L_14 - .L_13)
	.align		4
.L_13:
        /*001c*/ 	.word	index@(_Z14rayTraceKernelP6uchar4ii)
        /*0020*/ 	.word	0x00000000


	//----- nvinfo : EIATTR_MIN_STACK_SIZE
	.align		4
.L_14:
        /*0024*/ 	.byte	0x04, 0x12
        /*0026*/ 	.short	(.L_16 - .L_15)
	.align		4
.L_15:
        /*0028*/ 	.word	index@(_Z14rayTraceKernelP6uchar4ii)
        /*002c*/ 	.word	0x00000000
.L_16:


//--------------------- .nv.compat                --------------------------
	.section	.nv.compat,"",@"SHT_CUDA_COMPAT_INFO"
	.align	4
        /*0000*/ 	.byte	0x02, 0x09, 0x00, 0x00, 0x02, 0x02, 0x01, 0x00, 0x02, 0x05, 0x05, 0x00, 0x03, 0x07, 0x01, 0x01
        /*0010*/ 	.byte	0x02, 0x03, 0x00, 0x00, 0x02, 0x06, 0x01, 0x00, 0x04, 0x0b, 0x08, 0x00, 0x01, 0x00, 0x00, 0x00
        /*0020*/ 	.byte	0x00, 0x00, 0x00, 0x00


//--------------------- .nv.info._Z14rayTraceKernelP6uchar4ii --------------------------
	.section	.nv.info._Z14rayTraceKernelP6uchar4ii,"",@"SHT_CUDA_INFO"
	.sectionflags	@""
	.align	4


	//----- nvinfo : EIATTR_CUDA_API_VERSION
	.align		4
        /*0000*/ 	.byte	0x04, 0x37
        /*0002*/ 	.short	(.L_18 - .L_17)
.L_17:
        /*0004*/ 	.word	0x00000082


	//----- nvinfo : EIATTR_KPARAM_INFO
	.align		4
.L_18:
        /*0008*/ 	.byte	0x04, 0x17
        /*000a*/ 	.short	(.L_20 - .L_19)
.L_19:
        /*000c*/ 	.word	0x00000000
        /*0010*/ 	.short	0x0002
        /*0012*/ 	.short	0x000c
        /*0014*/ 	.byte	0x00, 0xf0, 0x11, 0x00


	//----- nvinfo : EIATTR_KPARAM_INFO
	.align		4
.L_20:
        /*0018*/ 	.byte	0x04, 0x17
        /*001a*/ 	.short	(.L_22 - .L_21)
.L_21:
        /*001c*/ 	.word	0x00000000
        /*0020*/ 	.short	0x0001
        /*0022*/ 	.short	0x0008
        /*0024*/ 	.byte	0x00, 0xf0, 0x11, 0x00


	//----- nvinfo : EIATTR_KPARAM_INFO
	.align		4
.L_22:
        /*0028*/ 	.byte	0x04, 0x17
        /*002a*/ 	.short	(.L_24 - .L_23)
.L_23:
        /*002c*/ 	.word	0x00000000
        /*0030*/ 	.short	0x0000
        /*0032*/ 	.short	0x0000
        /*0034*/ 	.byte	0x00, 0xf5, 0x21, 0x00


	//----- nvinfo : EIATTR_SPARSE_MMA_MASK
	.align		4
.L_24:
        /*0038*/ 	.byte	0x03, 0x50
        /*003a*/ 	.short	0x0000


	//----- nvinfo : EIATTR_MAXREG_COUNT
	.align		4
        /*003c*/ 	.byte	0x03, 0x1b
        /*003e*/ 	.short	0x00ff


	//----- nvinfo : EIATTR_MERCURY_ISA_VERSION
	.align		4
        /*0040*/ 	.byte	0x03, 0x5f
        /*0042*/ 	.short	0x0101


	//----- nvinfo : EIATTR_VRC_CTA_INIT_COUNT
	.align		4
        /*0044*/ 	.byte	0x02, 0x4a
	.zero		1
	.zero		1


	//----- nvinfo : EIATTR_EXIT_INSTR_OFFSETS
	.align		4
        /*0048*/ 	.byte	0x04, 0x1c
        /*004a*/ 	.short	(.L_26 - .L_25)


	//   ....[0]....
.L_25:
        /*004c*/ 	.word	0x000000c0


	//   ....[1]....
        /*0050*/ 	.word	0x00000590


	//----- nvinfo : EIATTR_CRS_STACK_SIZE
	.align		4
.L_26:
        /*0054*/ 	.byte	0x04, 0x1e
        /*0056*/ 	.short	(.L_28 - .L_27)
.L_27:
        /*0058*/ 	.word	0x00000000


	//----- nvinfo : EIATTR_CBANK_PARAM_SIZE
	.align		4
.L_28:
        /*005c*/ 	.byte	0x03, 0x19
        /*005e*/ 	.short	0x0010


	//----- nvinfo : EIATTR_PARAM_CBANK
	.align		4
        /*0060*/ 	.byte	0x04, 0x0a
        /*0062*/ 	.short	(.L_30 - .L_29)
	.align		4
.L_29:
        /*0064*/ 	.word	index@(.nv.constant0._Z14rayTraceKernelP6uchar4ii)
        /*0068*/ 	.short	0x0380
        /*006a*/ 	.short	0x0010


	//----- nvinfo : EIATTR_SW_WAR
	.align		4
.L_30:
        /*006c*/ 	.byte	0x04, 0x36
        /*006e*/ 	.short	(.L_32 - .L_31)
.L_31:
        /*0070*/ 	.word	0x00000008
.L_32:


//--------------------- .nv.callgraph             --------------------------
	.section	.nv.callgraph,"",@"SHT_CUDA_CALLGRAPH"
	.align	4
	.sectionentsize	8
	.align		4
        /*0000*/ 	.word	0x00000000
	.align		4
        /*0004*/ 	.word	0xffffffff
	.align		4
        /*0008*/ 	.word	0x00000000
	.align		4
        /*000c*/ 	.word	0xfffffffe
	.align		4
        /*0010*/ 	.word	0x00000000
	.align		4
        /*0014*/ 	.word	0xfffffffd
	.align		4
        /*0018*/ 	.word	0x00000000
	.align		4
        /*001c*/ 	.word	0xfffffffc


//--------------------- .nv.constant4             --------------------------
	.section	.nv.constant4,"a",@progbits
	.align	8
	.align		8
.nv.constant4:
        /*0000*/ 	.dword	precalc_xorwow_matrix
	.align		8
        /*0008*/ 	.dword	precalc_xorwow_offset_matrix
	.align		8
        /*0010*/ 	.dword	mrg32k3aM1
	.align		8
        /*0018*/ 	.dword	mrg32k3aM2
	.align		8
        /*0020*/ 	.dword	mrg32k3aM1SubSeq
	.align		8
        /*0028*/ 	.dword	mrg32k3aM2SubSeq
	.align		8
        /*0030*/ 	.dword	mrg32k3aM1Seq
	.align		8
        /*0038*/ 	.dword	mrg32k3aM2Seq


//--------------------- .nv.constant3             --------------------------
	.section	.nv.constant3,"a",@progbits
	.align	8
.nv.constant3:
	.type		__cr_lgamma_table,@object
	.size		__cr_lgamma_table,(.L_8 - __cr_lgamma_table)
__cr_lgamma_table:
        /*0000*/ 	.byte	0x00, 0x00, 0x00, 0x00, 0x00, 0x00, 0x00, 0x00, 0x00, 0x00, 0x00, 0x00, 0x00, 0x00, 0x00, 0x00
        /*0010*/ 	.byte	0xef, 0x39, 0xfa, 0xfe, 0x42, 0x2e, 0xe6, 0x3f, 0x02, 0x20, 0x2a, 0xfa, 0x0b, 0xab, 0xfc, 0x3f
        /*0020*/ 	.byte	0xf9, 0x2c, 0x92, 0x7c, 0xa7, 0x6c, 0x09, 0x40, 0xc9, 0x79, 0x44, 0x3c, 0x64, 0x26, 0x13, 0x40
        /*0030*/ 	.byte	0xca, 0x01, 0xcf, 0x3a, 0x27, 0x51, 0x1a, 0x40, 0x30, 0xcc, 0x2d, 0xf3, 0xe1, 0x0c, 0x21, 0x40
        /*0040*/ 	.byte	0x0d, 0xb7, 0xfc, 0x82, 0x8e, 0x35, 0x25, 0x40
.L_8:


//--------------------- .text._Z14rayTraceKernelP6uchar4ii --------------------------
	.section	.text._Z14rayTraceKernelP6uchar4ii,"ax",@progbits
	.align	128
        .global         _Z14rayTraceKernelP6uchar4ii
        .type           _Z14rayTraceKernelP6uchar4ii,@function
        .size           _Z14rayTraceKernelP6uchar4ii,(.L_x_18 - _Z14rayTraceKernelP6uchar4ii)
        .other          _Z14rayTraceKernelP6uchar4ii,@"STO_CUDA_ENTRY STV_DEFAULT"
_Z14rayTraceKernelP6uchar4ii:
.text._Z14rayTraceKernelP6uchar4ii:
[----:B------:R-:W-:Y:S01]  /*0000*/  LDC R1, c[0x0][0x37c] ;  /* 0x0000df00ff017b82 */ /* 0x000fe20000000800 */
[----:B------:R-:W0:Y:S07]  /*0010*/  S2R R5, SR_TID.Y ;  /* 0x0000000000057919 */ /* 0x000e2e0000002200 */
[----:B------:R-:W1:Y:S01]  /*0020*/  LDC R3, c[0x0][0x360] ;  /* 0x0000d800ff037b82 */ /* 0x000e620000000800 */
[----:B------:R-:W2:Y:S01]  /*0030*/  LDCU.64 UR6, c[0x0][0x388] ;  /* 0x00007100ff0677ac */ /* 0x000ea20008000a00 */
[----:B------:R-:W1:Y:S06]  /*0040*/  S2R R0, SR_TID.X ;  /* 0x0000000000007919 */ /* 0x000e6c0000002100 */
[----:B------:R-:W0:Y:S08]  /*0050*/  S2UR UR5, SR_CTAID.Y ;  /* 0x00000000000579c3 */ /* 0x000e300000002600 */
[----:B------:R-:W0:Y:S08]  /*0060*/  LDC R4, c[0x0][0x364] ;  /* 0x0000d900ff047b82 */ /* 0x000e300000000800 */
[----:B------:R-:W1:Y:S01]  /*0070*/  S2UR UR4, SR_CTAID.X ;  /* 0x00000000000479c3 */ /* 0x000e620000002500 */
[----:B0-----:R-:W-:-:S05]  /*0080*/  IMAD R4, R4, UR5, R5 ;  /* 0x0000000504047c24 */ /* 0x001fca000f8e0205 */
[----:B--2---:R-:W-:Y:S01]  /*0090*/  ISETP.GE.AND P0, PT, R4, UR7, PT ;  /* 0x0000000704007c0c */ /* 0x004fe2000bf06270 */
[----:B-1----:R-:W-:-:S05]  /*00a0*/  IMAD R3, R3, UR4, R0 ;  /* 0x0000000403037c24 */ /* 0x002fca000f8e0200 */
[----:B------:R-:W-:-:S13]  /*00b0*/  ISETP.GE.OR P0, PT, R3, UR6, P0 ;  /* 0x0000000603007c0c */ /* 0x000fda0008706670 */
[----:B------:R-:W-:Y:S05]  /*00c0*/  @P0 EXIT ;  /* 0x000000000000094d */ /* 0x000fea0003800000 */
[----:B------:R-:W-:Y:S01]  /*00d0*/  I2FP.F32.S32 R7, UR6 ;  /* 0x0000000600077c45 */ /* 0x000fe20008201400 */
[----:B------:R-:W-:Y:S01]  /*00e0*/  BSSY.RECONVERGENT B0, `(.L_x_0) ;  /* 0x000000f000007945 */ /* 0x000fe20003800200 */
[----:B------:R-:W-:Y:S02]  /*00f0*/  I2FP.F32.S32 R0, R3 ;  /* 0x0000000300007245 */ /* 0x000fe40000201400 */
[----:B------:R-:W0:Y:S08]  /*0100*/  MUFU.RCP R2, R7 ;  /* 0x0000000700027308 */ /* 0x000e300000001000 */
[----:B------:R-:W1:Y:S01]  /*0110*/  FCHK P0, R0, R7 ;  /* 0x0000000700007302 */ /* 0x000e620000000000 */
[----:B0-----:R-:W-:-:S04]  /*0120*/  FFMA R5, -R7, R2, 1 ;  /* 0x3f80000007057423 */ /* 0x001fc80000000102 */
[----:B------:R-:W-:Y:S01]  /*0130*/  FFMA R5, R2, R5, R2 ;  /* 0x0000000502057223 */ /* 0x000fe20000000002 */
[----:B------:R-:W-:-:S03]  /*0140*/  IMAD R2, R4, UR6, R3 ;  /* 0x0000000604027c24 */ /* 0x000fc6000f8e0203 */
[----:B------:R-:W-:-:S04]  /*0150*/  FFMA R6, R0, R5, RZ ;  /* 0x0000000500067223 */ /* 0x000fc800000000ff */
[----:B------:R-:W-:-:S04]  /*0160*/  FFMA R8, -R7, R6, R0 ;  /* 0x0000000607087223 */ /* 0x000fc80000000100 */
[----:B------:R-:W-:Y:S01]  /*0170*/  FFMA R5, R5, R8, R6 ;  /* 0x0000000805057223 */ /* 0x000fe20000000006 */
[----:B-1----:R-:W-:Y:S06]  /*0180*/  @!P0 BRA `(.L_x_1) ;  /* 0x0000000000108947 */ /* 0x002fec0003800000 */
[----:B------:R-:W-:Y:S01]  /*0190*/  IMAD.MOV.U32 R3, RZ, RZ, R7 ;  /* 0x000000ffff037224 */ /* 0x000fe200078e0007 */
[----:B------:R-:W-:-:S07]  /*01a0*/  MOV R6, 0x1c0 ;  /* 0x000001c000067802 */ /* 0x000fce0000000f00 */
[----:B------:R-:W-:Y:S05]  /*01b0*/  CALL.REL.NOINC `($__internal_0_$__cuda_sm3x_div_rn_noftz_f32_slowpath) ;  /* 0x0000000000f87944 */ /* 0x000fea0003c00000 */
[----:B------:R-:W-:-:S07]  /*01c0*/  IMAD.MOV.U32 R5, RZ, RZ, R0 ;  /* 0x000000ffff057224 */ /* 0x000fce00078e0000 */
.L_x_1:
[----:B------:R-:W-:Y:S05]  /*01d0*/  BSYNC.RECONVERGENT B0 ;  /* 0x0000000000007941 */ /* 0x000fea0003800200 */
.L_x_0:
[----:B------:R-:W0:Y:S01]  /*01e0*/  LDCU UR4, c[0x0][0x38c] ;  /* 0x00007180ff0477ac */ /* 0x000e220008000800 */
[----:B------:R-:W-:Y:S01]  /*01f0*/  I2FP.F32.U32 R0, R4 ;  /* 0x0000000400007245 */ /* 0x000fe20000201000 */
[----:B------:R-:W-:Y:S01]  /*0200*/  BSSY.RECONVERGENT B0, `(.L_x_2) ;  /* 0x000000d000007945 */ /* 0x000fe20003800200 */
[----:B0-----:R-:W-:-:S04]  /*0210*/  I2FP.F32.U32 R3, UR4 ;  /* 0x0000000400037c45 */ /* 0x001fc80008201000 */
[----:B------:R-:W0:Y:S08]  /*0220*/  MUFU.RCP R6, R3 ;  /* 0x0000000300067308 */ /* 0x000e300000001000 */
[----:B------:R-:W1:Y:S01]  /*0230*/  FCHK P0, R0, R3 ;  /* 0x0000000300007302 */ /* 0x000e620000000000 */
[----:B0-----:R-:W-:-:S04]  /*0240*/  FFMA R7, -R3, R6, 1 ;  /* 0x3f80000003077423 */ /* 0x001fc80000000106 */
[----:B------:R-:W-:-:S04]  /*0250*/  FFMA R7, R6, R7, R6 ;  /* 0x0000000706077223 */ /* 0x000fc80000000006 */
[----:B------:R-:W-:-:S04]  /*0260*/  FFMA R4, R0, R7, RZ ;  /* 0x0000000700047223 */ /* 0x000fc800000000ff */
[----:B------:R-:W-:-:S04]  /*0270*/  FFMA R6, -R3, R4, R0 ;  /* 0x0000000403067223 */ /* 0x000fc80000000100 */
[----:B------:R-:W-:Y:S01]  /*0280*/  FFMA R4, R7, R6, R4 ;  /* 0x0000000607047223 */ /* 0x000fe20000000004 */
[----:B-1----:R-:W-:Y:S06]  /*0290*/  @!P0 BRA `(.L_x_3) ;  /* 0x00000000000c8947 */ /* 0x002fec0003800000 */
[----:B------:R-:W-:-:S07]  /*02a0*/  MOV R6, 0x2c0 ;  /* 0x000002c000067802 */ /* 0x000fce0000000f00 */
[----:B------:R-:W-:Y:S05]  /*02b0*/  CALL.REL.NOINC `($__internal_0_$__cuda_sm3x_div_rn_noftz_f32_slowpath) ;  /* 0x0000000000b87944 */ /* 0x000fea0003c00000 */
[----:B------:R-:W-:-:S07]  /*02c0*/  IMAD.MOV.U32 R4, RZ, RZ, R0 ;  /* 0x000000ffff047224 */ /* 0x000fce00078e0000 */
.L_x_3:
[----:B------:R-:W-:Y:S05]  /*02d0*/  BSYNC.RECONVERGENT B0 ;  /* 0x0000000000007941 */ /* 0x000fea0003800200 */
.L_x_2:
[----:B------:R-:W-:Y:S01]  /*02e0*/  FADD R0, R4, -0.5 ;  /* 0xbf00000004007421 */ /* 0x000fe20000000000 */
[----:B------:R-:W-:Y:S01]  /*02f0*/  FADD R5, R5, -0.5 ;  /* 0xbf00000005057421 */ /* 0x000fe20000000000 */
[----:B------:R-:W0:Y:S01]  /*0300*/  LDCU.64 UR4, c[0x0][0x358] ;  /* 0x00006b00ff0477ac */ /* 0x000e220008000a00 */
[----:B------:R-:W-:Y:S01]  /*0310*/  BSSY.RECONVERGENT B0, `(.L_x_4) ;  /* 0x0000013000007945 */ /* 0x000fe20003800200 */
[----:B------:R-:W-:-:S04]  /*0320*/  FMUL R4, R0, R0 ;  /* 0x0000000000047220 */ /* 0x000fc80000400000 */
[----:B------:R-:W-:-:S04]  /*0330*/  FFMA R4, R5, R5, R4 ;  /* 0x0000000505047223 */ /* 0x000fc80000000004 */
[----:B------:R-:W-:-:S05]  /*0340*/  FADD R4, R4, 1 ;  /* 0x3f80000004047421 */ /* 0x000fca0000000000 */
[----:B------:R-:W-:-:S13]  /*0350*/  FSETP.GEU.AND P0, PT, |R4|, 1.175494350822287508e-38, PT ;  /* 0x008000000400780b */ /* 0x000fda0003f0e200 */
[----:B------:R-:W-:-:S04]  /*0360*/  @!P0 FMUL R4, R4, 16777216 ;  /* 0x4b80000004048820 */ /* 0x000fc80000400000 */
[----:B------:R-:W1:Y:S02]  /*0370*/  MUFU.RSQ R3, R4 ;  /* 0x0000000400037308 */ /* 0x000e640000001400 */
[----:B-1----:R-:W-:-:S06]  /*0380*/  @!P0 FMUL R3, R3, 4096 ;  /* 0x4580000003038820 */ /* 0x002fcc0000400000 */
[----:B------:R-:W1:Y:S08]  /*0390*/  MUFU.RCP R6, R3 ;  /* 0x0000000300067308 */ /* 0x000e700000001000 */
[----:B------:R-:W2:Y:S01]  /*03a0*/  FCHK P0, R0, R3 ;  /* 0x0000000300007302 */ /* 0x000ea20000000000 */
[----:B-1----:R-:W-:-:S04]  /*03b0*/  FFMA R5, -R3, R6, 1 ;  /* 0x3f80000003057423 */ /* 0x002fc80000000106 */
[----:B------:R-:W-:-:S04]  /*03c0*/  FFMA R5, R6, R5, R6 ;  /* 0x0000000506057223 */ /* 0x000fc80000000006 */
[----:B------:R-:W-:-:S04]  /*03d0*/  FFMA R6, R0, R5, RZ ;  /* 0x0000000500067223 */ /* 0x000fc800000000ff */
[----:B------:R-:W-:-:S04]  /*03e0*/  FFMA R7, -R3, R6, R0 ;  /* 0x0000000603077223 */ /* 0x000fc80000000100 */
[----:B------:R-:W-:Y:S01]  /*03f0*/  FFMA R5, R5, R7, R6 ;  /* 0x0000000705057223 */ /* 0x000fe20000000006 */
[----:B0-2---:R-:W-:Y:S06]  /*0400*/  @!P0 BRA `(.L_x_5) ;  /* 0x00000000000c8947 */ /* 0x005fec0003800000 */
[----:B------:R-:W-:-:S07]  /*0410*/  MOV R6, 0x430 ;  /* 0x0000043000067802 */ /* 0x000fce0000000f00 */
[----:B------:R-:W-:Y:S05]  /*0420*/  CALL.REL.NOINC `($__internal_0_$__cuda_sm3x_div_rn_noftz_f32_slowpath) ;  /* 0x00000000005c7944 */ /* 0x000fea0003c00000 */
[----:B------:R-:W-:-:S07]  /*0430*/  MOV R5, R0 ;  /* 0x0000000000057202 */ /* 0x000fce0000000f00 */
.L_x_5:
[----:B------:R-:W-:Y:S05]  /*0440*/  BSYNC.RECONVERGENT B0 ;  /* 0x0000000000007941 */ /* 0x000fea0003800200 */
.L_x_4:
[----:B------:R-:W-:Y:S01]  /*0450*/  FADD R5, R5, 1 ;  /* 0x3f80000005057421 */ /* 0x000fe20000000000 */
[----:B------:R-:W-:Y:S01]  /*0460*/  IMAD.MOV.U32 R4, RZ, RZ, 0x3f800000 ;  /* 0x3f800000ff047424 */ /* 0x000fe200078e00ff */
[----:B------:R-:W-:Y:S02]  /*0470*/  UMOV UR6, 0x3340 ;  /* 0x0000334000067882 */ /* 0x000fe40000000000 */
[----:B------:R-:W-:Y:S01]  /*0480*/  FMUL R5, R5, 0.5 ;  /* 0x3f00000005057820 */ /* 0x000fe20000400000 */
[----:B------:R-:W-:-:S03]  /*0490*/  IMAD.U32 R9, RZ, RZ, UR6 ;  /* 0x00000006ff097e24 */ /* 0x000fc6000f8e00ff */
[----:B------:R-:W-:-:S04]  /*04a0*/  FFMA R0, R5, -0.5, R4 ;  /* 0xbf00000005007823 */ /* 0x000fc80000000004 */
[----:B------:R-:W-:Y:S01]  /*04b0*/  FMUL R3, R0, 255 ;  /* 0x437f000000037820 */ /* 0x000fe20000400000 */
[----:B------:R-:W-:-:S04]  /*04c0*/  FFMA R0, R5, -0.30000001192092895508, R4 ;  /* 0xbe99999a05007823 */ /* 0x000fc80000000004 */
[----:B------:R-:W-:Y:S01]  /*04d0*/  FMUL R6, R0, 255 ;  /* 0x437f000000067820 */ /* 0x000fe20000400000 */
[----:B------:R-:W-:Y:S01]  /*04e0*/  FFMA R0, RZ, R5, 1 ;  /* 0x3f800000ff007423 */ /* 0x000fe20000000005 */
[----:B------:R-:W-:Y:S01]  /*04f0*/  F2I.U32.TRUNC.NTZ R3, R3 ;  /* 0x0000000300037305 */ /* 0x000fe2000020f000 */
[----:B------:R-:W0:Y:S02]  /*0500*/  LDC.64 R4, c[0x0][0x380] ;  /* 0x0000e000ff047b82 */ /* 0x000e240000000a00 */
[----:B------:R-:W-:-:S05]  /*0510*/  FMUL R0, R0, 255 ;  /* 0x437f000000007820 */ /* 0x000fca0000400000 */
[----:B------:R-:W1:Y:S08]  /*0520*/  F2I.U32.TRUNC.NTZ R6, R6 ;  /* 0x0000000600067305 */ /* 0x000e70000020f000 */
[----:B------:R-:W2:Y:S01]  /*0530*/  F2I.U32.TRUNC.NTZ R0, R0 ;  /* 0x0000000000007305 */ /* 0x000ea2000020f000 */
[----:B-1----:R-:W-:Y:S01]  /*0540*/  PRMT R7, R3, 0x3340, R6 ;  /* 0x0000334003077816 */ /* 0x002fe20000000006 */
[----:B0-----:R-:W-:Y:S01]  /*0550*/  IMAD.WIDE R2, R2, 0x4, R4 ;  /* 0x0000000402027825 */ /* 0x001fe200078e0204 */
[----:B--2---:R-:W-:-:S04]  /*0560*/  PRMT R8, R0, R9, 0xffff ;  /* 0x0000ffff00087416 */ /* 0x004fc80000000009 */
[----:B------:R-:W-:-:S05]  /*0570*/  PRMT R7, R7, 0x5410, R8 ;  /* 0x0000541007077816 */ /* 0x000fca0000000008 */
[----:B------:R-:W-:Y:S01]  /*0580*/  STG.E desc[UR4][R2.64], R7 ;  /* 0x0000000702007986 */ /* 0x000fe2000c101904 */
[----:B------:R-:W-:Y:S05]  /*0590*/  EXIT ;  /* 0x000000000000794d */ /* 0x000fea0003800000 */
        .weak           $__internal_0_$__cuda_sm3x_div_rn_noftz_f32_slowpath
        .type           $__internal_0_$__cuda_sm3x_div_rn_noftz_f32_slowpath,@function
        .size           $__internal_0_$__cuda_sm3x_div_rn_noftz_f32_slowpath,(.L_x_18 - $__internal_0_$__cuda_sm3x_div_rn_noftz_f32_slowpath)
$__internal_0_$__cuda_sm3x_div_rn_noftz_f32_slowpath:
[----:B------:R-:W-:Y:S01]  /*05a0*/  SHF.R.U32.HI R8, RZ, 0x17, R3 ;  /* 0x00000017ff087819 */ /* 0x000fe20000011603 */
[----:B------:R-:W-:Y:S01]  /*05b0*/  BSSY.RECONVERGENT B1, `(.L_x_6) ;  /* 0x0000062000017945 */ /* 0x000fe20003800200 */
[----:B------:R-:W-:Y:S02]  /*05c0*/  SHF.R.U32.HI R7, RZ, 0x17, R0 ;  /* 0x00000017ff077819 */ /* 0x000fe40000011600 */
[----:B------:R-:W-:Y:S02]  /*05d0*/  LOP3.LUT R12, R8, 0xff, RZ, 0xc0, !PT ;  /* 0x000000ff080c7812 */ /* 0x000fe400078ec0ff */
[----:B------:R-:W-:-:S03]  /*05e0*/  LOP3.LUT R10, R7, 0xff, RZ, 0xc0, !PT ;  /* 0x000000ff070a7812 */ /* 0x000fc600078ec0ff */
[----:B------:R-:W-:Y:S01]  /*05f0*/  VIADD R9, R12, 0xffffffff ;  /* 0xffffffff0c097836 */ /* 0x000fe20000000000 */
[----:B------:R-:W-:-:S04]  /*0600*/  IADD3 R8, PT, PT, R10, -0x1, RZ ;  /* 0xffffffff0a087810 */ /* 0x000fc80007ffe0ff */
[----:B------:R-:W-:-:S04]  /*0610*/  ISETP.GT.U32.AND P0, PT, R9, 0xfd, PT ;  /* 0x000000fd0900780c */ /* 0x000fc80003f04070 */
[----:B------:R-:W-:-:S13]  /*0620*/  ISETP.GT.U32.OR P0, PT, R8, 0xfd, P0 ;  /* 0x000000fd0800780c */ /* 0x000fda0000704470 */
[----:B------:R-:W-:Y:S01]  /*0630*/  @!P0 IMAD.MOV.U32 R7, RZ, RZ, RZ ;  /* 0x000000ffff078224 */ /* 0x000fe200078e00ff */
[----:B------:R-:W-:Y:S06]  /*0640*/  @!P0 BRA `(.L_x_7) ;  /* 0x00000000005c8947 */ /* 0x000fec0003800000 */
[----:B------:R-:W-:Y:S02]  /*0650*/  FSETP.GTU.FTZ.AND P0, PT, |R0|, +INF , PT ;  /* 0x7f8000000000780b */ /* 0x000fe40003f1c200 */
[----:B------:R-:W-:-:S04]  /*0660*/  FSETP.GTU.FTZ.AND P1, PT, |R3|, +INF , PT ;  /* 0x7f8000000300780b */ /* 0x000fc80003f3c200 */
[----:B------:R-:W-:-:S13]  /*0670*/  PLOP3.LUT P0, PT, P0, P1, PT, 0xf8, 0x8f ;  /* 0x00000000008f781c */ /* 0x000fda0000703f70 */
[----:B------:R-:W-:Y:S05]  /*0680*/  @P0 BRA `(.L_x_8) ;  /* 0x00000004004c0947 */ /* 0x000fea0003800000 */
[----:B------:R-:W-:-:S13]  /*0690*/  LOP3.LUT P0, RZ, R3, 0x7fffffff, R0, 0xc8, !PT ;  /* 0x7fffffff03ff7812 */ /* 0x000fda000780c800 */
[----:B------:R-:W-:Y:S05]  /*06a0*/  @!P0 BRA `(.L_x_9) ;  /* 0x00000004003c8947 */ /* 0x000fea0003800000 */
[C---:B------:R-:W-:Y:S02]  /*06b0*/  FSETP.NEU.FTZ.AND P2, PT, |R0|.reuse, +INF , PT ;  /* 0x7f8000000000780b */ /* 0x040fe40003f5d200 */
[----:B------:R-:W-:Y:S02]  /*06c0*/  FSETP.NEU.FTZ.AND P1, PT, |R3|, +INF , PT ;  /* 0x7f8000000300780b */ /* 0x000fe40003f3d200 */
[----:B------:R-:W-:-:S11]  /*06d0*/  FSETP.NEU.FTZ.AND P0, PT, |R0|, +INF , PT ;  /* 0x7f8000000000780b */ /* 0x000fd60003f1d200 */
[----:B------:R-:W-:Y:S05]  /*06e0*/  @!P1 BRA !P2, `(.L_x_9) ;  /* 0x00000004002c9947 */ /* 0x000fea0005000000 */
[----:B------:R-:W-:-:S04]  /*06f0*/  LOP3.LUT P2, RZ, R0, 0x7fffffff, RZ, 0xc0, !PT ;  /* 0x7fffffff00ff7812 */ /* 0x000fc8000784c0ff */
[----:B------:R-:W-:-:S13]  /*0700*/  PLOP3.LUT P1, PT, P1, P2, PT, 0x2f, 0xf2 ;  /* 0x0000000000f2781c */ /* 0x000fda0000f24577 */
[----:B------:R-:W-:Y:S05]  /*0710*/  @P1 BRA `(.L_x_10) ;  /* 0x0000000400181947 */ /* 0x000fea0003800000 */
[----:B------:R-:W-:-:S04]  /*0720*/  LOP3.LUT P1, RZ, R3, 0x7fffffff, RZ, 0xc0, !PT ;  /* 0x7fffffff03ff7812 */ /* 0x000fc8000782c0ff */
[----:B------:R-:W-:-:S13]  /*0730*/  PLOP3.LUT P0, PT, P0, P1, PT, 0x2f, 0xf2 ;  /* 0x0000000000f2781c */ /* 0x000fda0000702577 */
[----:B------:R-:W-:Y:S05]  /*0740*/  @P0 BRA `(.L_x_11) ;  /* 0x0000000400000947 */ /* 0x000fea0003800000 */
[----:B------:R-:W-:Y:S02]  /*0750*/  ISETP.GE.AND P0, PT, R8, RZ, PT ;  /* 0x000000ff0800720c */ /* 0x000fe40003f06270 */
[----:B------:R-:W-:-:S11]  /*0760*/  ISETP.GE.AND P1, PT, R9, RZ, PT ;  /* 0x000000ff0900720c */ /* 0x000fd60003f26270 */
[----:B------:R-:W-:Y:S02]  /*0770*/  @P0 IMAD.MOV.U32 R7, RZ, RZ, RZ ;  /* 0x000000ffff070224 */ /* 0x000fe400078e00ff */
[----:B------:R-:W-:Y:S01]  /*0780*/  @!P0 FFMA R0, R0, 1.84467440737095516160e+19, RZ ;  /* 0x5f80000000008823 */ /* 0x000fe200000000ff */
[----:B------:R-:W-:Y:S02]  /*0790*/  @!P0 IMAD.MOV.U32 R7, RZ, RZ, -0x40 ;  /* 0xffffffc0ff078424 */ /* 0x000fe400078e00ff */
[----:B------:R-:W-:-:S03]  /*07a0*/  @!P1 FFMA R3, R3, 1.84467440737095516160e+19, RZ ;  /* 0x5f80000003039823 */ /* 0x000fc600000000ff */
[----:B------:R-:W-:-:S07]  /*07b0*/  @!P1 IADD3 R7, PT, PT, R7, 0x40, RZ ;  /* 0x0000004007079810 */ /* 0x000fce0007ffe0ff */
.L_x_7:
[----:B------:R-:W-:Y:S01]  /*07c0*/  LEA R8, R12, 0xc0800000, 0x17 ;  /* 0xc08000000c087811 */ /* 0x000fe200078eb8ff */
[----:B------:R-:W-:Y:S04]  /*07d0*/  BSSY.RECONVERGENT B2, `(.L_x_12) ;  /* 0x0000036000027945 */ /* 0x000fe80003800200 */
[----:B------:R-:W-:Y:S02]  /*07e0*/  IMAD.IADD R8, R3, 0x1, -R8 ;  /* 0x0000000103087824 */ /* 0x000fe400078e0a08 */
[----:B------:R-:W-:Y:S02]  /*07f0*/  VIADD R3, R10, 0xffffff81 ;  /* 0xffffff810a037836 */ /* 0x000fe40000000000 */
[----:B------:R0:W1:Y:S01]  /*0800*/  MUFU.RCP R9, R8 ;  /* 0x0000000800097308 */ /* 0x0000620000001000 */
[----:B------:R-:W-:Y:S01]  /*0810*/  FADD.FTZ R11, -R8, -RZ ;  /* 0x800000ff080b7221 */ /* 0x000fe20000010100 */
[C---:B------:R-:W-:Y:S01]  /*0820*/  IMAD R0, R3.reuse, -0x800000, R0 ;  /* 0xff80000003007824 */ /* 0x040fe200078e0200 */
[----:B0-----:R-:W-:-:S04]  /*0830*/  IADD3 R8, PT, PT, R3, 0x7f, -R12 ;  /* 0x0000007f03087810 */ /* 0x001fc80007ffe80c */
[----:B------:R-:W-:Y:S01]  /*0840*/  IADD3 R8, PT, PT, R8, R7, RZ ;  /* 0x0000000708087210 */ /* 0x000fe20007ffe0ff */
[----:B-1----:R-:W-:-:S04]  /*0850*/  FFMA R10, R9, R11, 1 ;  /* 0x3f800000090a7423 */ /* 0x002fc8000000000b */
[----:B------:R-:W-:-:S04]  /*0860*/  FFMA R14, R9, R10, R9 ;  /* 0x0000000a090e7223 */ /* 0x000fc80000000009 */
[----:B------:R-:W-:-:S04]  /*0870*/  FFMA R9, R0, R14, RZ ;  /* 0x0000000e00097223 */ /* 0x000fc800000000ff */
[----:B------:R-:W-:-:S04]  /*0880*/  FFMA R10, R11, R9, R0 ;  /* 0x000000090b0a7223 */ /* 0x000fc80000000000 */
[----:B------:R-:W-:-:S04]  /*0890*/  FFMA R9, R14, R10, R9 ;  /* 0x0000000a0e097223 */ /* 0x000fc80000000009 */
[----:B------:R-:W-:-:S04]  /*08a0*/  FFMA R10, R11, R9, R0 ;  /* 0x000000090b0a7223 */ /* 0x000fc80000000000 */
[----:B------:R-:W-:-:S05]  /*08b0*/  FFMA R0, R14, R10, R9 ;  /* 0x0000000a0e007223 */ /* 0x000fca0000000009 */
[----:B------:R-:W-:-:S04]  /*08c0*/  SHF.R.U32.HI R3, RZ, 0x17, R0 ;  /* 0x00000017ff037819 */ /* 0x000fc80000011600 */
[----:B------:R-:W-:-:S05]  /*08d0*/  LOP3.LUT R3, R3, 0xff, RZ, 0xc0, !PT ;  /* 0x000000ff03037812 */ /* 0x000fca00078ec0ff */
[----:B------:R-:W-:-:S04]  /*08e0*/  IMAD.IADD R11, R3, 0x1, R8 ;  /* 0x00000001030b7824 */ /* 0x000fc800078e0208 */
[----:B------:R-:W-:-:S05]  /*08f0*/  VIADD R3, R11, 0xffffffff ;  /* 0xffffffff0b037836 */ /* 0x000fca0000000000 */
[----:B------:R-:W-:-:S13]  /*0900*/  ISETP.GE.U32.AND P0, PT, R3, 0xfe, PT ;  /* 0x000000fe0300780c */ /* 0x000fda0003f06070 */
[----:B------:R-:W-:Y:S05]  /*0910*/  @!P0 BRA `(.L_x_13) ;  /* 0x0000000000808947 */ /* 0x000fea0003800000 */
[----:B------:R-:W-:-:S13]  /*0920*/  ISETP.GT.AND P0, PT, R11, 0xfe, PT ;  /* 0x000000fe0b00780c */ /* 0x000fda0003f04270 */
[----:B------:R-:W-:Y:S05]  /*0930*/  @P0 BRA `(.L_x_14) ;  /* 0x00000000006c0947 */ /* 0x000fea0003800000 */
[----:B------:R-:W-:-:S13]  /*0940*/  ISETP.GE.AND P0, PT, R11, 0x1, PT ;  /* 0x000000010b00780c */ /* 0x000fda0003f06270 */
[----:B------:R-:W-:Y:S05]  /*0950*/  @P0 BRA `(.L_x_15) ;  /* 0x0000000000740947 */ /* 0x000fea0003800000 */
[----:B------:R-:W-:Y:S02]  /*0960*/  ISETP.GE.AND P0, PT, R11, -0x18, PT ;  /* 0xffffffe80b00780c */ /* 0x000fe40003f06270 */
[----:B------:R-:W-:-:S11]  /*0970*/  LOP3.LUT R0, R0, 0x80000000, RZ, 0xc0, !PT ;  /* 0x8000000000007812 */ /* 0x000fd600078ec0ff */
[----:B------:R-:W-:Y:S05]  /*0980*/  @!P0 BRA `(.L_x_15) ;  /* 0x0000000000688947 */ /* 0x000fea0003800000 */
[CCC-:B------:R-:W-:Y:S01]  /*0990*/  FFMA.RZ R3, R14.reuse, R10.reuse, R9.reuse ;  /* 0x0000000a0e037223 */ /* 0x1c0fe2000000c009 */
[CCC-:B------:R-:W-:Y:S01]  /*09a0*/  FFMA.RM R8, R14.reuse, R10.reuse, R9.reuse ;  /* 0x0000000a0e087223 */ /* 0x1c0fe20000004009 */
[C---:B------:R-:W-:Y:S02]  /*09b0*/  ISETP.NE.AND P2, PT, R11.reuse, RZ, PT ;  /* 0x000000ff0b00720c */ /* 0x040fe40003f45270 */
[----:B------:R-:W-:Y:S02]  /*09c0*/  ISETP.NE.AND P1, PT, R11, RZ, PT ;  /* 0x000000ff0b00720c */ /* 0x000fe40003f25270 */
[----:B------:R-:W-:Y:S01]  /*09d0*/  LOP3.LUT R7, R3, 0x7fffff, RZ, 0xc0, !PT ;  /* 0x007fffff03077812 */ /* 0x000fe200078ec0ff */
[----:B------:R-:W-:Y:S01]  /*09e0*/  FFMA.RP R3, R14, R10, R9 ;  /* 0x0000000a0e037223 */ /* 0x000fe20000008009 */
[----:B------:R-:W-:Y:S01]  /*09f0*/  IADD3 R10, PT, PT, R11, 0x20, RZ ;  /* 0x000000200b0a7810 */ /* 0x000fe20007ffe0ff */
[----:B------:R-:W-:Y:S01]  /*0a00*/  IMAD.MOV R9, RZ, RZ, -R11 ;  /* 0x000000ffff097224 */ /* 0x000fe200078e0a0b */
[----:B------:R-:W-:-:S02]  /*0a10*/  LOP3.LUT R7, R7, 0x800000, RZ, 0xfc, !PT ;  /* 0x0080000007077812 */ /* 0x000fc400078efcff */
[----:B------:R-:W-:Y:S02]  /*0a20*/  FSETP.NEU.FTZ.AND P0, PT, R3, R8, PT ;  /* 0x000000080300720b */ /* 0x000fe40003f1d000 */
[----:B------:R-:W-:Y:S02]  /*0a30*/  SHF.L.U32 R10, R7, R10, RZ ;  /* 0x0000000a070a7219 */ /* 0x000fe400000006ff */
[----:B------:R-:W-:Y:S02]  /*0a40*/  SEL R8, R9, RZ, P2 ;  /* 0x000000ff09087207 */ /* 0x000fe40001000000 */
[----:B------:R-:W-:Y:S02]  /*0a50*/  ISETP.NE.AND P1, PT, R10, RZ, P1 ;  /* 0x000000ff0a00720c */ /* 0x000fe40000f25270 */
[----:B------:R-:W-:Y:S02]  /*0a60*/  SHF.R.U32.HI R8, RZ, R8, R7 ;  /* 0x00000008ff087219 */ /* 0x000fe40000011607 */
[----:B------:R-:W-:-:S02]  /*0a70*/  PLOP3.LUT P0, PT, P0, P1, PT, 0xf8, 0x8f ;  /* 0x00000000008f781c */ /* 0x000fc40000703f70 */
[----:B------:R-:W-:Y:S02]  /*0a80*/  SHF.R.U32.HI R10, RZ, 0x1, R8 ;  /* 0x00000001ff0a7819 */ /* 0x000fe40000011608 */
[----:B------:R-:W-:-:S04]  /*0a90*/  SEL R3, RZ, 0x1, !P0 ;  /* 0x00000001ff037807 */ /* 0x000fc80004000000 */
[----:B------:R-:W-:-:S04]  /*0aa0*/  LOP3.LUT R3, R3, 0x1, R10, 0xf8, !PT ;  /* 0x0000000103037812 */ /* 0x000fc800078ef80a */
[----:B------:R-:W-:-:S05]  /*0ab0*/  LOP3.LUT R3, R3, R8, RZ, 0xc0, !PT ;  /* 0x0000000803037212 */ /* 0x000fca00078ec0ff */
[----:B------:R-:W-:-:S05]  /*0ac0*/  IMAD.IADD R3, R10, 0x1, R3 ;  /* 0x000000010a037824 */ /* 0x000fca00078e0203 */
[----:B------:R-:W-:Y:S01]  /*0ad0*/  LOP3.LUT R0, R3, R0, RZ, 0xfc, !PT ;  /* 0x0000000003007212 */ /* 0x000fe200078efcff */
[----:B------:R-:W-:Y:S06]  /*0ae0*/  BRA `(.L_x_15) ;  /* 0x0000000000107947 */ /* 0x000fec0003800000 */
.L_x_14:
[----:B------:R-:W-:-:S04]  /*0af0*/  LOP3.LUT R0, R0, 0x80000000, RZ, 0xc0, !PT ;  /* 0x8000000000007812 */ /* 0x000fc800078ec0ff */
[----:B------:R-:W-:Y:S01]  /*0b00*/  LOP3.LUT R0, R0, 0x7f800000, RZ, 0xfc, !PT ;  /* 0x7f80000000007812 */ /* 0x000fe200078efcff */
[----:B------:R-:W-:Y:S06]  /*0b10*/  BRA `(.L_x_15) ;  /* 0x0000000000047947 */ /* 0x000fec0003800000 */
.L_x_13:
[----:B------:R-:W-:-:S07]  /*0b20*/  LEA R0, R8, R0, 0x17 ;  /* 0x0000000008007211 */ /* 0x000fce00078eb8ff */
.L_x_15:
[----:B------:R-:W-:Y:S05]  /*0b30*/  BSYNC.RECONVERGENT B2 ;  /* 0x0000000000027941 */ /* 0x000fea0003800200 */
.L_x_12:
[----:B------:R-:W-:Y:S05]  /*0b40*/  BRA `(.L_x_16) ;  /* 0x0000000000207947 */ /* 0x000fea0003800000 */
.L_x_11:
[----:B------:R-:W-:-:S04]  /*0b50*/  LOP3.LUT R0, R3, 0x80000000, R0, 0x48, !PT ;  /* 0x8000000003007812 */ /* 0x000fc800078e4800 */
[----:B------:R-:W-:Y:S01]  /*0b60*/  LOP3.LUT R0, R0, 0x7f800000, RZ, 0xfc, !PT ;  /* 0x7f80000000007812 */ /* 0x000fe200078efcff */
[----:B------:R-:W-:Y:S06]  /*0b70*/  BRA `(.L_x_16) ;  /* 0x0000000000147947 */ /* 0x000fec0003800000 */
.L_x_10:
[----:B------:R-:W-:Y:S01]  /*0b80*/  LOP3.LUT R0, R3, 0x80000000, R0, 0x48, !PT ;  /* 0x8000000003007812 */ /* 0x000fe200078e4800 */
[----:B------:R-:W-:Y:S06]  /*0b90*/  BRA `(.L_x_16) ;  /* 0x00000000000c7947 */ /* 0x000fec0003800000 */
.L_x_9:
[----:B------:R-:W0:Y:S01]  /*0ba0*/  MUFU.RSQ R0, -QNAN ;  /* 0xffc0000000007908 */ /* 0x000e220000001400 */
[----:B------:R-:W-:Y:S05]  /*0bb0*/  BRA `(.L_x_16) ;  /* 0x0000000000047947 */ /* 0x000fea0003800000 */
.L_x_8:
[----:B------:R-:W-:-:S07]  /*0bc0*/  FADD.FTZ R0, R0, R3 ;  /* 0x0000000300007221 */ /* 0x000fce0000010000 */
.L_x_16:
[----:B------:R-:W-:Y:S05]  /*0bd0*/  BSYNC.RECONVERGENT B1 ;  /* 0x0000000000017941 */ /* 0x000fea0003800200 */
.L_x_6:
[----:B------:R-:W-:-:S04]  /*0be0*/  IMAD.MOV.U32 R7, RZ, RZ, 0x0 ;  /* 0x00000000ff077424 */ /* 0x000fc800078e00ff */
[----:B0-----:R-:W-:Y:S05]  /*0bf0*/  RET.REL.NODEC R6 `(_Z14rayTraceKernelP6uchar4ii) ;  /* 0xfffffff406007950 */ /* 0x001fea0003c3ffff */
.L_x_17:
[----:B------:R-:W-:-:S00]  /*0c00*/  BRA `(.L_x_17) ;  /* 0xfffffffc00fc7947 */ /* 0x000fc0000383ffff */
[----:B------:R-:W-:-:S00]  /*0c10*/  NOP ;  /* 0x0000000000007918 */ /* 0x000fc00000000000 */
        /* <DEDUP_REMOVED lines=14> */
.L_x_18:


//--------------------- .nv.global.init           --------------------------
	.section	.nv.global.init,"aw",@progbits
	.align	4
.nv.global.init:
	.type		mrg32k3aM1SubSeq,@object
	.size		mrg32k3aM1SubSeq,(mrg32k3aM2SubSeq - mrg32k3aM1SubSeq)
mrg32k3aM1SubSeq:
        /*0000*/ 	.byte	0x0b, 0xcc, 0xee, 0x04, 0x73, 0x29, 0x8b, 0x6f, 0xf6, 0x53, 0x03, 0xf6, 0x23, 0xf6, 0xea, 0xda
        /* <DEDUP_REMOVED lines=125> */
	.type		mrg32k3aM2SubSeq,@object
	.size		mrg32k3aM2SubSeq,(mrg32k3aM1 - mrg32k3aM2SubSeq)
mrg32k3aM2SubSeq:
        /* <DEDUP_REMOVED lines=126> */
	.type		mrg32k3aM1,@object
	.size		mrg32k3aM1,(mrg32k3aM1Seq - mrg32k3aM1)
mrg32k3aM1:
        /* <DEDUP_REMOVED lines=144> */
	.type		mrg32k3aM1Seq,@object
	.size		mrg32k3aM1Seq,(mrg32k3aM2 - mrg32k3aM1Seq)
mrg32k3aM1Seq:
        /* <DEDUP_REMOVED lines=144> */
	.type		mrg32k3aM2,@object
	.size		mrg32k3aM2,(mrg32k3aM2Seq - mrg32k3aM2)
mrg32k3aM2:
        /* <DEDUP_REMOVED lines=144> */
	.type		mrg32k3aM2Seq,@object
	.size		mrg32k3aM2Seq,(precalc_xorwow_matrix - mrg32k3aM2Seq)
mrg32k3aM2Seq:
        /* <DEDUP_REMOVED lines=144> */
	.type		precalc_xorwow_matrix,@object
	.size		precalc_xorwow_matrix,(precalc_xorwow_offset_matrix - precalc_xorwow_matrix)
precalc_xorwow_matrix:
        /* <DEDUP_REMOVED lines=6400> */
	.type		precalc_xorwow_offset_matrix,@object
	.size		precalc_xorwow_offset_matrix,(.L_1 - precalc_xorwow_offset_matrix)
precalc_xorwow_offset_matrix:
        /* <DEDUP_REMOVED lines=6400> */
.L_1:


//--------------------- .nv.shared.reserved.0     --------------------------
	.section	.nv.shared.reserved.0,"aw",@nobits
	.weak		__nv_reservedSMEM_offset_0_alias
	.size		__nv_reservedSMEM_offset_0_alias, 0, 64
	.other		__nv_reservedSMEM_offset_0_alias,@"STO_CUDA_RESERVED_SHARED STV_DEFAULT"
__nv_reservedSMEM_offset_0_alias:
	.zero		0
	.zero		64


//--------------------- .nv.constant0._Z14rayTraceKernelP6uchar4ii --------------------------
	.section	.nv.constant0._Z14rayTraceKernelP6uchar4ii,"a",@progbits
	.sectionflags	@""
	.align	4
.nv.constant0._Z14rayTraceKernelP6uchar4ii:
	.zero		912


//--------------------- SYMBOLS --------------------------

	.type		.nv.reservedSmem.offset0,@object
	.size		.nv.reservedSmem.offset0,0x4
